//
// Generated by NVIDIA NVVM Compiler
//
// Compiler Build ID: CL-36424714
// Cuda compilation tools, release 13.0, V13.0.88
// Based on NVVM 20.0.0
//

.version 9.0
.target sm_100
.address_size 64

	// .globl	_Z3sumPiS_
// _ZZ3sumPiS_E4temp has been demoted

.visible .entry _Z3sumPiS_(
	.param .u64 .ptr .align 1 _Z3sumPiS__param_0,
	.param .u64 .ptr .align 1 _Z3sumPiS__param_1
)
{
	.reg .pred 	%p<6>;
	.reg .b32 	%r<19>;
	.reg .b64 	%rd<9>;
	// demoted variable
	.shared .align 4 .b8 _ZZ3sumPiS_E4temp[2048];
	ld.param.u64 	%rd2, [_Z3sumPiS__param_0];
	ld.param.u64 	%rd1, [_Z3sumPiS__param_1];
	cvta.to.global.u64 	%rd3, %rd2;
	mov.u32 	%r1, %tid.x;
	mov.u32 	%r18, %ntid.x;
	mov.u32 	%r3, %ctaid.x;
	mad.lo.s32 	%r4, %r18, %r3, %r1;
	mul.wide.s32 	%rd4, %r4, 4;
	add.s64 	%rd5, %rd3, %rd4;
	ld.global.u32 	%r8, [%rd5];
	shl.b32 	%r9, %r1, 2;
	mov.u32 	%r10, _ZZ3sumPiS_E4temp;
	add.s32 	%r5, %r10, %r9;
	st.shared.u32 	[%r5], %r8;
	bar.sync 	0;
$L__BB0_1:
	add.s32 	%r11, %r18, %r4;
	setp.gt.s32 	%p1, %r11, 511;
	setp.ge.u32 	%p2, %r1, %r18;
	or.pred  	%p3, %p2, %p1;
	@%p3 bra 	$L__BB0_3;
	shl.b32 	%r12, %r18, 2;
	add.s32 	%r13, %r5, %r12;
	ld.shared.u32 	%r14, [%r13];
	ld.shared.u32 	%r15, [%r5];
	add.s32 	%r16, %r15, %r14;
	st.shared.u32 	[%r5], %r16;
$L__BB0_3:
	shr.u32 	%r7, %r18, 1;
	bar.sync 	0;
	setp.gt.u32 	%p4, %r18, 1;
	mov.u32 	%r18, %r7;
	@%p4 bra 	$L__BB0_1;
	setp.ne.s32 	%p5, %r1, 0;
	@%p5 bra 	$L__BB0_6;
	ld.shared.u32 	%r17, [_ZZ3sumPiS_E4temp];
	cvta.to.global.u64 	%rd6, %rd1;
	mul.wide.u32 	%rd7, %r3, 4;
	add.s64 	%rd8, %rd6, %rd7;
	st.global.u32 	[%rd8], %r17;
$L__BB0_6:
	ret;

}


// ===== COMPILED SASS (sm_100) =====

	.target	sm_100

	.elftype	@"ET_EXEC"


//--------------------- .note.nv.tkinfo           --------------------------
	.section	.note.nv.tkinfo,"",@"SHT_NOTE"
	.sectionflags	@"SHF_NOTE_NV_TKINFO"
	.tkinfo
        /*0018*/ 	.word	0x00000002
        /*0030*/ 	.string	""
        /*0030*/ 	.string	"ptxas"
        /*0030*/ 	.string	"Cuda compilation tools, release 13.0, V13.0.88"
        /*0030*/ 	.string	"Build cuda_13.0.r13.0/compiler.36424714_0"
        /*0030*/ 	.string	"-arch sm_100 -m 64 "



//--------------------- .note.nv.cuinfo           --------------------------
	.section	.note.nv.cuinfo,"",@"SHT_NOTE"
	.sectionflags	@"SHF_NOTE_NV_CUINFO"
        /*0018*/ 	.short	0x0002
        /*001a*/ 	.short	0x0064
        /*001c*/ 	.short	0x0082
	.zero		2


//--------------------- .nv.info                  --------------------------
	.section	.nv.info,"",@"SHT_CUDA_INFO"
	.align	4


	//----- nvinfo : EIATTR_REGCOUNT
	.align		4
        /*0000*/ 	.byte	0x04, 0x2f
        /*0002*/ 	.short	(.L_1 - .L_0)
	.align		4
.L_0:
        /*0004*/ 	.word	index@(_Z3sumPiS_)
        /*0008*/ 	.word	0x0000000c


	//----- nvinfo : EIATTR_FRAME_SIZE
	.align		4
.L_1:
        /*000c*/ 	.byte	0x04, 0x11
        /*000e*/ 	.short	(.L_3 - .L_2)
	.align		4
.L_2:
        /*0010*/ 	.word	index@(_Z3sumPiS_)
        /*0014*/ 	.word	0x00000000


	//----- nvinfo : EIATTR_MIN_STACK_SIZE
	.align		4
.L_3:
        /*0018*/ 	.byte	0x04, 0x12
        /*001a*/ 	.short	(.L_5 - .L_4)
	.align		4
.L_4:
        /*001c*/ 	.word	index@(_Z3sumPiS_)
        /*0020*/ 	.word	0x00000000
.L_5:


//--------------------- .nv.compat                --------------------------
	.section	.nv.compat,"",@"SHT_CUDA_COMPAT_INFO"
	.align	4
        /*0000*/ 	.byte	0x02, 0x09, 0x00, 0x00, 0x02, 0x02, 0x01, 0x00, 0x02, 0x05, 0x05, 0x00, 0x03, 0x07, 0x01, 0x01
        /*0010*/ 	.byte	0x02, 0x03, 0x00, 0x00, 0x02, 0x06, 0x01, 0x00, 0x04, 0x0b, 0x08, 0x00, 0x09, 0x00, 0x00, 0x00
        /*0020*/ 	.byte	0x00, 0x00, 0x00, 0x00


//--------------------- .nv.info._Z3sumPiS_       --------------------------
	.section	.nv.info._Z3sumPiS_,"",@"SHT_CUDA_INFO"
	.sectionflags	@""
	.align	4


	//----- nvinfo : EIATTR_CUDA_API_VERSION
	.align		4
        /*0000*/ 	.byte	0x04, 0x37
        /*0002*/ 	.short	(.L_7 - .L_6)
.L_6:
        /*0004*/ 	.word	0x00000082


	//----- nvinfo : EIATTR_KPARAM_INFO
	.align		4
.L_7:
        /*0008*/ 	.byte	0x04, 0x17
        /*000a*/ 	.short	(.L_9 - .L_8)
.L_8:
        /*000c*/ 	.word	0x00000000
        /*0010*/ 	.short	0x0001
        /*0012*/ 	.short	0x0008
        /*0014*/ 	.byte	0x00, 0xf5, 0x21, 0x00


	//----- nvinfo : EIATTR_KPARAM_INFO
	.align		4
.L_9:
        /*0018*/ 	.byte	0x04, 0x17
        /*001a*/ 	.short	(.L_11 - .L_10)
.L_10:
        /*001c*/ 	.word	0x00000000
        /*0020*/ 	.short	0x0000
        /*0022*/ 	.short	0x0000
        /*0024*/ 	.byte	0x00, 0xf5, 0x21, 0x00


	//----- nvinfo : EIATTR_SPARSE_MMA_MASK
	.align		4
.L_11:
        /*0028*/ 	.byte	0x03, 0x50
        /*002a*/ 	.short	0x0000


	//----- nvinfo : EIATTR_MAXREG_COUNT
	.align		4
        /*002c*/ 	.byte	0x03, 0x1b
        /*002e*/ 	.short	0x00ff


	//----- nvinfo : EIATTR_NUM_BARRIERS
	.align		4
        /*0030*/ 	.byte	0x02, 0x4c
        /*0032*/ 	.byte	0x01
	.zero		1


	//----- nvinfo : EIATTR_MERCURY_ISA_VERSION
	.align		4
        /*0034*/ 	.byte	0x03, 0x5f
        /*0036*/ 	.short	0x0101


	//----- nvinfo : EIATTR_VRC_CTA_INIT_COUNT
	.align		4
        /*0038*/ 	.byte	0x02, 0x4a
	.zero		1
	.zero		1


	//----- nvinfo : EIATTR_EXIT_INSTR_OFFSETS
	.align		4
        /*003c*/ 	.byte	0x04, 0x1c
        /*003e*/ 	.short	(.L_13 - .L_12)


	//   ....[0]....
.L_12:
        /*0040*/ 	.word	0x000001d0


	//   ....[1]....
        /*0044*/ 	.word	0x00000250


	//----- nvinfo : EIATTR_CBANK_PARAM_SIZE
	.align		4
.L_13:
        /*0048*/ 	.byte	0x03, 0x19
        /*004a*/ 	.short	0x0010


	//----- nvinfo : EIATTR_PARAM_CBANK
	.align		4
        /*004c*/ 	.byte	0x04, 0x0a
        /*004e*/ 	.short	(.L_15 - .L_14)
	.align		4
.L_14:
        /*0050*/ 	.word	index@(.nv.constant0._Z3sumPiS_)
        /*0054*/ 	.short	0x0380
        /*0056*/ 	.short	0x0010


	//----- nvinfo : EIATTR_SW_WAR
	.align		4
.L_15:
        /*0058*/ 	.byte	0x04, 0x36
        /*005a*/ 	.short	(.L_17 - .L_16)
.L_16:
        /*005c*/ 	.word	0x00000008
.L_17:


//--------------------- .nv.callgraph             --------------------------
	.section	.nv.callgraph,"",@"SHT_CUDA_CALLGRAPH"
	.align	4
	.sectionentsize	8
	.align		4
        /*0000*/ 	.word	0x00000000
	.align		4
        /*0004*/ 	.word	0xffffffff
	.align		4
        /*0008*/ 	.word	0x00000000
	.align		4
        /*000c*/ 	.word	0xfffffffe
	.align		4
        /*0010*/ 	.word	0x00000000
	.align		4
        /*0014*/ 	.word	0xfffffffd
	.align		4
        /*0018*/ 	.word	0x00000000
	.align		4
        /*001c*/ 	.word	0xfffffffc


//--------------------- .text._Z3sumPiS_          --------------------------
	.section	.text._Z3sumPiS_,"ax",@progbits
	.align	128
        .global         _Z3sumPiS_
        .type           _Z3sumPiS_,@function
        .size           _Z3sumPiS_,(.L_x_2 - _Z3sumPiS_)
        .other          _Z3sumPiS_,@"STO_CUDA_ENTRY STV_DEFAULT"
_Z3sumPiS_:
.text._Z3sumPiS_:
[----:B------:R-:W-:Y:S01]  /*0000*/  LDC R1, c[0x0][0x37c] ;  /* 0x0000df00ff017b82 */ /* 0x000fe20000000800 */
[----:B------:R-:W0:Y:S07]  /*0010*/  S2R R9, SR_TID.X ;  /* 0x0000000000097919 */ /* 0x000e2e0000002100 */
[----:B------:R-:W1:Y:S01]  /*0020*/  LDC.64 R2, c[0x0][0x380] ;  /* 0x0000e000ff027b82 */ /* 0x000e620000000a00 */
[----:B------:R-:W0:Y:S01]  /*0030*/  LDCU UR8, c[0x0][0x360] ;  /* 0x00006c00ff0877ac */ /* 0x000e220008000800 */
[----:B------:R-:W0:Y:S01]  /*0040*/  S2R R6, SR_CTAID.X ;  /* 0x0000000000067919 */ /* 0x000e220000002500 */
[----:B------:R-:W2:Y:S01]  /*0050*/  LDCU.64 UR6, c[0x0][0x358] ;  /* 0x00006b00ff0677ac */ /* 0x000ea20008000a00 */
[----:B0-----:R-:W-:-:S04]  /*0060*/  IMAD R5, R6, UR8, R9 ;  /* 0x0000000806057c24 */ /* 0x001fc8000f8e0209 */
[----:B-1----:R-:W-:-:S06]  /*0070*/  IMAD.WIDE R2, R5, 0x4, R2 ;  /* 0x0000000405027825 */ /* 0x002fcc00078e0202 */
[----:B--2---:R-:W2:Y:S01]  /*0080*/  LDG.E R2, desc[UR6][R2.64] ;  /* 0x0000000602027981 */ /* 0x004ea2000c1e1900 */
[----:B------:R-:W0:Y:S01]  /*0090*/  S2UR UR5, SR_CgaCtaId ;  /* 0x00000000000579c3 */ /* 0x000e220000008800 */
[----:B------:R-:W-:Y:S01]  /*00a0*/  UMOV UR4, 0x400 ;  /* 0x0000040000047882 */ /* 0x000fe20000000000 */
[----:B------:R-:W-:Y:S01]  /*00b0*/  IMAD.U32 R0, RZ, RZ, UR8 ;  /* 0x00000008ff007e24 */ /* 0x000fe2000f8e00ff */
[----:B0-----:R-:W-:-:S06]  /*00c0*/  ULEA UR4, UR5, UR4, 0x18 ;  /* 0x0000000405047291 */ /* 0x001fcc000f8ec0ff */
[----:B------:R-:W-:-:S05]  /*00d0*/  LEA R7, R9, UR4, 0x2 ;  /* 0x0000000409077c11 */ /* 0x000fca000f8e10ff */
[----:B--2---:R0:W-:Y:S01]  /*00e0*/  STS [R7], R2 ;  /* 0x0000000207007388 */ /* 0x0041e20000000800 */
[----:B------:R-:W-:Y:S06]  /*00f0*/  BAR.SYNC.DEFER_BLOCKING 0x0 ;  /* 0x0000000000007b1d */ /* 0x000fec0000010000 */
.L_x_0:
[----:B0-----:R-:W-:-:S05]  /*0100*/  IMAD.IADD R2, R5, 0x1, R0 ;  /* 0x0000000105027824 */ /* 0x001fca00078e0200 */
[----:B------:R-:W-:-:S04]  /*0110*/  ISETP.GT.AND P0, PT, R2, 0x1ff, PT ;  /* 0x000001ff0200780c */ /* 0x000fc80003f04270 */
[----:B------:R-:W-:-:S13]  /*0120*/  ISETP.GE.U32.OR P0, PT, R9, R0, P0 ;  /* 0x000000000900720c */ /* 0x000fda0000706470 */
[----:B------:R-:W-:Y:S01]  /*0130*/  @!P0 LEA R2, R0, R7, 0x2 ;  /* 0x0000000700028211 */ /* 0x000fe200078e10ff */
[----:B------:R-:W-:Y:S05]  /*0140*/  @!P0 LDS R3, [R7] ;  /* 0x0000000007038984 */ /* 0x000fea0000000800 */
[----:B------:R-:W0:Y:S02]  /*0150*/  @!P0 LDS R2, [R2] ;  /* 0x0000000002028984 */ /* 0x000e240000000800 */
[----:B0-----:R-:W-:-:S05]  /*0160*/  @!P0 IMAD.IADD R4, R2, 0x1, R3 ;  /* 0x0000000102048824 */ /* 0x001fca00078e0203 */
[----:B------:R1:W-:Y:S01]  /*0170*/  @!P0 STS [R7], R4 ;  /* 0x0000000407008388 */ /* 0x0003e20000000800 */
[----:B------:R-:W-:Y:S01]  /*0180*/  BAR.SYNC.DEFER_BLOCKING 0x0 ;  /* 0x0000000000007b1d */ /* 0x000fe20000010000 */
[----:B------:R-:W-:Y:S02]  /*0190*/  ISETP.GT.U32.AND P0, PT, R0, 0x1, PT ;  /* 0x000000010000780c */ /* 0x000fe40003f04070 */
[----:B------:R-:W-:-:S11]  /*01a0*/  SHF.R.U32.HI R0, RZ, 0x1, R0 ;  /* 0x00000001ff007819 */ /* 0x000fd60000011600 */
[----:B-1----:R-:W-:Y:S05]  /*01b0*/  @P0 BRA `(.L_x_0) ;  /* 0xfffffffc00d00947 */ /* 0x002fea000383ffff */
[----:B------:R-:W-:-:S13]  /*01c0*/  ISETP.NE.AND P0, PT, R9, RZ, PT ;  /* 0x000000ff0900720c */ /* 0x000fda0003f05270 */
[----:B------:R-:W-:Y:S05]  /*01d0*/  @P0 EXIT ;  /* 0x000000000000094d */ /* 0x000fea0003800000 */
[----:B------:R-:W0:Y:S01]  /*01e0*/  S2UR UR5, SR_CgaCtaId ;  /* 0x00000000000579c3 */ /* 0x000e220000008800 */
[----:B------:R-:W-:-:S07]  /*01f0*/  UMOV UR4, 0x400 ;  /* 0x0000040000047882 */ /* 0x000fce0000000000 */
[----:B------:R-:W1:Y:S01]  /*0200*/  LDC.64 R2, c[0x0][0x388] ;  /* 0x0000e200ff027b82 */ /* 0x000e620000000a00 */
[----:B0-----:R-:W-:Y:S01]  /*0210*/  ULEA UR4, UR5, UR4, 0x18 ;  /* 0x0000000405047291 */ /* 0x001fe2000f8ec0ff */
[----:B-1----:R-:W-:-:S08]  /*0220*/  IMAD.WIDE.U32 R2, R6, 0x4, R2 ;  /* 0x0000000406027825 */ /* 0x002fd000078e0002 */
[----:B------:R-:W0:Y:S04]  /*0230*/  LDS R5, [UR4] ;  /* 0x00000004ff057984 */ /* 0x000e280008000800 */
[----:B0-----:R-:W-:Y:S01]  /*0240*/  STG.E desc[UR6][R2.64], R5 ;  /* 0x0000000502007986 */ /* 0x001fe2000c101906 */
[----:B------:R-:W-:Y:S05]  /*0250*/  EXIT ;  /* 0x000000000000794d */ /* 0x000fea0003800000 */
.L_x_1:
[----:B------:R-:W-:-:S00]  /*0260*/  BRA `(.L_x_1) ;  /* 0xfffffffc00fc7947 */ /* 0x000fc0000383ffff */
[----:B------:R-:W-:-:S00]  /*0270*/  NOP ;  /* 0x0000000000007918 */ /* 0x000fc00000000000 */
        /* <DEDUP_REMOVED lines=8> */
.L_x_2:


//--------------------- .nv.shared._Z3sumPiS_     --------------------------
	.section	.nv.shared._Z3sumPiS_,"aw",@nobits
	.sectionflags	@""
	.align	4
.nv.shared._Z3sumPiS_:
	.zero		3072


//--------------------- .nv.shared.reserved.0     --------------------------
	.section	.nv.shared.reserved.0,"aw",@nobits
	.weak		__nv_reservedSMEM_offset_0_alias
	.size		__nv_reservedSMEM_offset_0_alias, 0, 64
	.other		__nv_reservedSMEM_offset_0_alias,@"STO_CUDA_RESERVED_SHARED STV_DEFAULT"
__nv_reservedSMEM_offset_0_alias:
	.zero		0
	.zero		64


//--------------------- .nv.constant0._Z3sumPiS_  --------------------------
	.section	.nv.constant0._Z3sumPiS_,"a",@progbits
	.sectionflags	@""
	.align	4
.nv.constant0._Z3sumPiS_:
	.zero		912


//--------------------- SYMBOLS --------------------------

	.type		.nv.reservedSmem.offset0,@object
	.size		.nv.reservedSmem.offset0,0x4
	.type		.nv.reservedSmem.cap,@object
	.size		.nv.reservedSmem.cap,0x4
